	.headerflags	@"EF_CUDA_TEXMODE_UNIFIED EF_CUDA_64BIT_ADDRESS EF_CUDA_SM86 EF_CUDA_VIRTUAL_SM(EF_CUDA_SM86)"
	.elftype	@"ET_EXEC"


//--------------------- .nv.info                  --------------------------
	.section	.nv.info,"",@"SHT_CUDA_INFO"
	.align	4


	//----- nvinfo : EIATTR_REGCOUNT
	.align		4
        /*0000*/ 	.byte	0x04, 0x2f
        /*0002*/ 	.short	(.L_5 - .L_4)
	.align		4
.L_4:
        /*0004*/ 	.word	index@(triton_poi_fused__to_copy_add_mul_rsub_1)
        /*0008*/ 	.word	0x0000001f


	//----- nvinfo : EIATTR_FRAME_SIZE
	.align		4
.L_5:
        /*000c*/ 	.byte	0x04, 0x11
        /*000e*/ 	.short	(.L_7 - .L_6)
	.align		4
.L_6:
        /*0010*/ 	.word	index@(triton_poi_fused__to_copy_add_mul_rsub_1)
        /*0014*/ 	.word	0x00000000


	//----- nvinfo : EIATTR_MIN_STACK_SIZE
	.align		4
.L_7:
        /*0018*/ 	.byte	0x04, 0x12
        /*001a*/ 	.short	(.L_9 - .L_8)
	.align		4
.L_8:
        /*001c*/ 	.word	index@(triton_poi_fused__to_copy_add_mul_rsub_1)
        /*0020*/ 	.word	0x00000000
.L_9:


//--------------------- .nv.info.triton_poi_fused__to_copy_add_mul_rsub_1 --------------------------
	.section	.nv.info.triton_poi_fused__to_copy_add_mul_rsub_1,"",@"SHT_CUDA_INFO"
	.sectionflags	@""
	.align	4


	//----- nvinfo : EIATTR_CUDA_API_VERSION
	.align		4
        /*0000*/ 	.byte	0x04, 0x37
        /*0002*/ 	.short	(.L_11 - .L_10)
.L_10:
        /*0004*/ 	.word	0x00000080


	//----- nvinfo : EIATTR_SW2861232_WAR
	.align		4
.L_11:
        /*0008*/ 	.byte	0x01, 0x35
	.zero		2


	//----- nvinfo : EIATTR_PARAM_CBANK
	.align		4
        /*000c*/ 	.byte	0x04, 0x0a
        /*000e*/ 	.short	(.L_13 - .L_12)
	.align		4
.L_12:
        /*0010*/ 	.word	index@(.nv.constant0.triton_poi_fused__to_copy_add_mul_rsub_1)
        /*0014*/ 	.short	0x0160
        /*0016*/ 	.short	0x0028


	//----- nvinfo : EIATTR_CBANK_PARAM_SIZE
	.align		4
.L_13:
        /*0018*/ 	.byte	0x03, 0x19
        /*001a*/ 	.short	0x0028


	//----- nvinfo : EIATTR_KPARAM_INFO
	.align		4
        /*001c*/ 	.byte	0x04, 0x17
        /*001e*/ 	.short	(.L_15 - .L_14)
.L_14:
        /*0020*/ 	.word	0x00000000
        /*0024*/ 	.short	0x0004
        /*0026*/ 	.short	0x0020
        /*0028*/ 	.byte	0x00, 0xf4, 0x21, 0x00


	//----- nvinfo : EIATTR_KPARAM_INFO
	.align		4
.L_15:
        /*002c*/ 	.byte	0x04, 0x17
        /*002e*/ 	.short	(.L_17 - .L_16)
.L_16:
        /*0030*/ 	.word	0x00000000
        /*0034*/ 	.short	0x0003
        /*0036*/ 	.short	0x0018
        /*0038*/ 	.byte	0x00, 0xf0, 0x11, 0x00


	//----- nvinfo : EIATTR_KPARAM_INFO
	.align		4
.L_17:
        /*003c*/ 	.byte	0x04, 0x17
        /*003e*/ 	.short	(.L_19 - .L_18)
.L_18:
        /*0040*/ 	.word	0x00000000
        /*0044*/ 	.short	0x0002
        /*0046*/ 	.short	0x0010
        /*0048*/ 	.byte	0x00, 0xf4, 0x21, 0x00


	//----- nvinfo : EIATTR_KPARAM_INFO
	.align		4
.L_19:
        /*004c*/ 	.byte	0x04, 0x17
        /*004e*/ 	.short	(.L_21 - .L_20)
.L_20:
        /*0050*/ 	.word	0x00000000
        /*0054*/ 	.short	0x0001
        /*0056*/ 	.short	0x0008
        /*0058*/ 	.byte	0x00, 0xf4, 0x21, 0x00


	//----- nvinfo : EIATTR_KPARAM_INFO
	.align		4
.L_21:
        /*005c*/ 	.byte	0x04, 0x17
        /*005e*/ 	.short	(.L_23 - .L_22)
.L_22:
        /*0060*/ 	.word	0x00000000
        /*0064*/ 	.short	0x0000
        /*0066*/ 	.short	0x0000
        /*0068*/ 	.byte	0x00, 0xf4, 0x21, 0x00


	//----- nvinfo : EIATTR_MAXREG_COUNT
	.align		4
.L_23:
        /*006c*/ 	.byte	0x03, 0x1b
        /*006e*/ 	.short	0x00ff


	//----- nvinfo : EIATTR_EXTERNS
	.align		4
        /*0070*/ 	.byte	0x04, 0x0f
        /*0072*/ 	.short	(.L_25 - .L_24)


	//   ....[0]....
	.align		4
.L_24:
        /*0074*/ 	.word	index@(__assertfail)


	//----- nvinfo : EIATTR_SYSCALL_OFFSETS
	.align		4
.L_25:
        /*0078*/ 	.byte	0x04, 0x46
        /*007a*/ 	.short	(.L_27 - .L_26)


	//   ....[0]....
.L_26:
        /*007c*/ 	.word	0x00000980


	//----- nvinfo : EIATTR_EXIT_INSTR_OFFSETS
	.align		4
.L_27:
        /*0080*/ 	.byte	0x04, 0x1c
        /*0082*/ 	.short	(.L_29 - .L_28)


	//   ....[0]....
.L_28:
        /*0084*/ 	.word	0x00000b60


	//----- nvinfo : EIATTR_REQNTID
	.align		4
.L_29:
        /*0088*/ 	.byte	0x04, 0x10
        /*008a*/ 	.short	(.L_31 - .L_30)
.L_30:
        /*008c*/ 	.word	0x00000080
        /*0090*/ 	.word	0x00000001
        /*0094*/ 	.word	0x00000001


	//----- nvinfo : EIATTR_CRS_STACK_SIZE
	.align		4
.L_31:
        /*0098*/ 	.byte	0x04, 0x1e
        /*009a*/ 	.short	(.L_33 - .L_32)
.L_32:
        /*009c*/ 	.word	0x00000000
.L_33:


//--------------------- .nv.callgraph             --------------------------
	.section	.nv.callgraph,"",@"SHT_CUDA_CALLGRAPH"
	.align	4
	.sectionentsize	8
	.align		4
        /*0000*/ 	.word	0x00000000
	.align		4
        /*0004*/ 	.word	0xffffffff
	.align		4
        /*0008*/ 	.word	index@(triton_poi_fused__to_copy_add_mul_rsub_1)
	.align		4
        /*000c*/ 	.word	index@(__assertfail)
	.align		4
        /*0010*/ 	.word	0x00000000
	.align		4
        /*0014*/ 	.word	0xfffffffe
	.align		4
        /*0018*/ 	.word	0x00000000
	.align		4
        /*001c*/ 	.word	0xfffffffd
	.align		4
        /*0020*/ 	.word	0x00000000
	.align		4
        /*0024*/ 	.word	0xfffffffc


//--------------------- .nv.rel.action            --------------------------
	.section	.nv.rel.action,"",@"SHT_CUDA_RELOCINFO"
	.align	8
	.sectionentsize	8
        /*0000*/ 	.byte	0x73, 0x00, 0x00, 0x00, 0x00, 0x00, 0x00, 0x00, 0x00, 0x00, 0x00, 0x11, 0x25, 0x00, 0x05, 0x36


//--------------------- .nv.constant4             --------------------------
	.section	.nv.constant4,"a",@progbits
	.align	8
	.align		8
.nv.constant4:
        /*0000*/ 	.dword	__assertfail
	.align		8
        /*0008*/ 	.dword	assertFunc_0
	.align		8
        /*0010*/ 	.dword	assertFile_0
	.align		8
        /*0018*/ 	.dword	assertMessage_0
	.align		8
        /*0020*/ 	.dword	_$_str


//--------------------- .nv.constant0.triton_poi_fused__to_copy_add_mul_rsub_1 --------------------------
	.section	.nv.constant0.triton_poi_fused__to_copy_add_mul_rsub_1,"a",@progbits
	.sectionflags	@""
	.align	4
.nv.constant0.triton_poi_fused__to_copy_add_mul_rsub_1:
	.zero		392


//--------------------- .text.triton_poi_fused__to_copy_add_mul_rsub_1 --------------------------
	.section	.text.triton_poi_fused__to_copy_add_mul_rsub_1,"ax",@progbits
	.sectionflags	@"SHF_BARRIERS=1"
	.sectioninfo	@"SHI_REGISTERS=31"
	.align	128
        .global         triton_poi_fused__to_copy_add_mul_rsub_1
        .type           triton_poi_fused__to_copy_add_mul_rsub_1,@function
        .size           triton_poi_fused__to_copy_add_mul_rsub_1,(.L_x_2 - triton_poi_fused__to_copy_add_mul_rsub_1)
        .other          triton_poi_fused__to_copy_add_mul_rsub_1,@"STO_CUDA_ENTRY STV_DEFAULT"
triton_poi_fused__to_copy_add_mul_rsub_1:
.text.triton_poi_fused__to_copy_add_mul_rsub_1:
[----:B------:R-:W-:Y:S02]  /*0000*/  IMAD.MOV.U32 R1, RZ, RZ, c[0x0][0x28] ;  /* 0x00000a00ff017624 */ /* 0x000fe400078e00ff */
[----:B------:R-:W0:Y:S01]  /*0010*/  S2R R22, SR_TID.X ;  /* 0x0000000000167919 */ /* 0x000e220000002100 */
[----:B------:R-:W-:Y:S01]  /*0020*/  IMAD.MOV.U32 R17, RZ, RZ, 0x8 ;  /* 0x00000008ff117424 */ /* 0x000fe200078e00ff */
[----:B------:R-:W-:Y:S02]  /*0030*/  UMOV UR4, 0x0 ;  /* 0x0000000000047882 */ /* 0x000fe40000000000 */
[----:B------:R-:W1:Y:S01]  /*0040*/  S2R R19, SR_CTAID.X ;  /* 0x0000000000137919 */ /* 0x000e620000002500 */
[----:B------:R-:W-:Y:S01]  /*0050*/  UMOV UR5, 0x14f00000 ;  /* 0x14f0000000057882 */ /* 0x000fe20000000000 */
[----:B0-----:R-:W-:Y:S01]  /*0060*/  IMAD.SHL.U32 R24, R22, 0x2, RZ ;  /* 0x0000000216187824 */ /* 0x001fe200078e00ff */
[----:B-1----:R-:W-:-:S04]  /*0070*/  SHF.R.S32.HI R0, RZ, 0x17, R19 ;  /* 0x00000017ff007819 */ /* 0x002fc80000011413 */
[----:B------:R-:W-:Y:S02]  /*0080*/  LOP3.LUT R24, R24, 0xfe, RZ, 0xc0, !PT ;  /* 0x000000fe18187812 */ /* 0x000fe400078ec0ff */
[----:B------:R-:W-:Y:S02]  /*0090*/  SGXT R0, R0, 0x1 ;  /* 0x000000010000781a */ /* 0x000fe40000000200 */
[----:B------:R-:W-:-:S04]  /*00a0*/  PRMT R23, R24, 0x6540, R19 ;  /* 0x0000654018177816 */ /* 0x000fc80000000013 */
[----:B------:R-:W-:-:S04]  /*00b0*/  LEA.HI R2, R0, R23, RZ, 0x3 ;  /* 0x0000001700027211 */ /* 0x000fc800078f18ff */
[--C-:B------:R-:W-:Y:S02]  /*00c0*/  SHF.R.S32.HI R3, RZ, 0x3, R2.reuse ;  /* 0x00000003ff037819 */ /* 0x100fe40000011402 */
[----:B------:R-:W-:-:S04]  /*00d0*/  SHF.R.S32.HI R2, RZ, 0x1f, R2 ;  /* 0x0000001fff027819 */ /* 0x000fc80000011402 */
[----:B------:R-:W-:Y:S02]  /*00e0*/  LEA.HI R2, R2, R3, RZ, 0x6 ;  /* 0x0000000302027211 */ /* 0x000fe400078f30ff */
[----:B------:R-:W-:Y:S02]  /*00f0*/  LOP3.LUT R22, R22, 0x7f, RZ, 0xc0, !PT ;  /* 0x0000007f16167812 */ /* 0x000fe400078ec0ff */
[----:B------:R-:W-:Y:S02]  /*0100*/  LOP3.LUT R2, R2, 0xffffffc0, RZ, 0xc0, !PT ;  /* 0xffffffc002027812 */ /* 0x000fe400078ec0ff */
[----:B------:R-:W-:-:S03]  /*0110*/  PRMT R19, R22, 0x6540, R19 ;  /* 0x0000654016137816 */ /* 0x000fc60000000013 */
[----:B------:R-:W-:-:S04]  /*0120*/  IMAD.IADD R2, R3, 0x1, -R2 ;  /* 0x0000000103027824 */ /* 0x000fc800078e0a02 */
[----:B------:R-:W-:Y:S01]  /*0130*/  IMAD.WIDE R16, R2, R17, c[0x0][0x168] ;  /* 0x00005a0002107625 */ /* 0x000fe200078e0211 */
[CC--:B------:R-:W-:Y:S02]  /*0140*/  LEA.HI R2, R0.reuse, R19.reuse, RZ, 0x3 ;  /* 0x0000001300027211 */ /* 0x0c0fe400078f18ff */
[----:B------:R-:W-:Y:S02]  /*0150*/  LOP3.LUT R18, R19, 0x80, RZ, 0xfc, !PT ;  /* 0x0000008013127812 */ /* 0x000fe400078efcff */
[--C-:B------:R-:W-:Y:S01]  /*0160*/  SHF.R.S32.HI R3, RZ, 0x3, R2.reuse ;  /* 0x00000003ff037819 */ /* 0x100fe20000011402 */
[----:B------:R-:W-:Y:S01]  /*0170*/  IMAD.MOV.U32 R13, RZ, RZ, 0x3e055027 ;  /* 0x3e055027ff0d7424 */ /* 0x000fe200078e00ff */
[----:B------:R-:W-:Y:S01]  /*0180*/  SHF.R.S32.HI R4, RZ, 0x1f, R2 ;  /* 0x0000001fff047819 */ /* 0x000fe20000011402 */
[----:B------:R-:W5:Y:S01]  /*0190*/  LDG.E.EL.64 R16, desc[UR4][R16.64] ;  /* 0x0000000410107981 */ /* 0x000f62200c2e1b00 */
[C---:B------:R-:W-:Y:S01]  /*01a0*/  LEA.HI R5, R0.reuse, R19, RZ, 0x9 ;  /* 0x0000001300057211 */ /* 0x040fe200078f48ff */
[----:B------:R-:W-:Y:S01]  /*01b0*/  ULDC.64 UR4, c[0x0][0x118] ;  /* 0x0000460000047ab9 */ /* 0x000fe20000000a00 */
[----:B------:R-:W-:-:S02]  /*01c0*/  LEA.HI R2, R0, R18, RZ, 0x3 ;  /* 0x0000001200027211 */ /* 0x000fc400078f18ff */
[----:B------:R-:W-:Y:S02]  /*01d0*/  LEA.HI R6, R4, R3, RZ, 0x6 ;  /* 0x0000000304067211 */ /* 0x000fe400078f30ff */
[----:B------:R-:W-:Y:S02]  /*01e0*/  SHF.R.S32.HI R7, RZ, 0x9, R5 ;  /* 0x00000009ff077819 */ /* 0x000fe40000011405 */
[--C-:B------:R-:W-:Y:S02]  /*01f0*/  SHF.R.S32.HI R4, RZ, 0x3, R2.reuse ;  /* 0x00000003ff047819 */ /* 0x100fe40000011402 */
[----:B------:R-:W-:Y:S02]  /*0200*/  SHF.R.S32.HI R5, RZ, 0x1f, R2 ;  /* 0x0000001fff057819 */ /* 0x000fe40000011402 */
[----:B------:R-:W-:Y:S02]  /*0210*/  LOP3.LUT R6, R6, 0xffffffc0, RZ, 0xc0, !PT ;  /* 0xffffffc006067812 */ /* 0x000fe400078ec0ff */
[----:B------:R-:W-:-:S02]  /*0220*/  LEA.HI R2, R0, R18, RZ, 0x9 ;  /* 0x0000001200027211 */ /* 0x000fc400078f48ff */
[----:B------:R-:W-:Y:S02]  /*0230*/  LEA.HI R5, R5, R4, RZ, 0x6 ;  /* 0x0000000405057211 */ /* 0x000fe400078f30ff */
[----:B------:R-:W-:Y:S02]  /*0240*/  IADD3 R0, -R7, R3, -R6 ;  /* 0x0000000307007210 */ /* 0x000fe40007ffe906 */
[----:B------:R-:W-:Y:S02]  /*0250*/  LOP3.LUT R3, R5, 0xffffffc0, RZ, 0xc0, !PT ;  /* 0xffffffc005037812 */ /* 0x000fe400078ec0ff */
[----:B------:R-:W-:Y:S02]  /*0260*/  SHF.R.S32.HI R2, RZ, 0x9, R2 ;  /* 0x00000009ff027819 */ /* 0x000fe40000011402 */
[----:B------:R-:W-:Y:S02]  /*0270*/  IABS R5, R0 ;  /* 0x0000000000057213 */ /* 0x000fe40000000000 */
[----:B------:R-:W-:-:S02]  /*0280*/  IADD3 R3, -R2, R4, -R3 ;  /* 0x0000000402037210 */ /* 0x000fc40007ffe903 */
[----:B------:R-:W-:Y:S01]  /*0290*/  ISETP.GT.AND P5, PT, R0, RZ, PT ;  /* 0x000000ff0000720c */ /* 0x000fe20003fa4270 */
[----:B------:R-:W-:Y:S01]  /*02a0*/  IMAD.MOV.U32 R2, RZ, RZ, R5 ;  /* 0x000000ffff027224 */ /* 0x000fe200078e0005 */
[----:B------:R-:W-:Y:S02]  /*02b0*/  IABS R4, R3 ;  /* 0x0000000300047213 */ /* 0x000fe40000000000 */
[----:B------:R-:W-:Y:S02]  /*02c0*/  ISETP.GT.AND P4, PT, R3, RZ, PT ;  /* 0x000000ff0300720c */ /* 0x000fe40003f84270 */
[----:B------:R-:W-:Y:S02]  /*02d0*/  I2FP.F32.S32 R5, R2 ;  /* 0x0000000200057245 */ /* 0x000fe40000201400 */
[----:B------:R-:W-:Y:S02]  /*02e0*/  I2FP.F32.S32 R6, R4 ;  /* 0x0000000400067245 */ /* 0x000fe40000201400 */
[----:B------:R-:W-:Y:S01]  /*02f0*/  ISETP.GE.U32.AND P3, PT, R4, 0x8, PT ;  /* 0x000000080400780c */ /* 0x000fe20003f66070 */
[----:B------:R-:W-:Y:S01]  /*0300*/  FMUL R5, R5, 0.125 ;  /* 0x3e00000005057820 */ /* 0x000fe20000400000 */
[----:B------:R-:W-:Y:S01]  /*0310*/  SEL R3, RZ, 0x10, !P5 ;  /* 0x00000010ff037807 */ /* 0x000fe20006800000 */
[----:B------:R-:W-:-:S03]  /*0320*/  FMUL R6, R6, 0.125 ;  /* 0x3e00000006067820 */ /* 0x000fc60000400000 */
[----:B------:R-:W-:Y:S02]  /*0330*/  FSETP.GEU.AND P0, PT, R5, 1.175494350822287508e-38, PT ;  /* 0x008000000500780b */ /* 0x000fe40003f0e000 */
[----:B------:R-:W-:-:S11]  /*0340*/  FSETP.GEU.AND P1, PT, R6, 1.175494350822287508e-38, PT ;  /* 0x008000000600780b */ /* 0x000fd60003f2e000 */
[----:B------:R-:W-:Y:S02]  /*0350*/  @!P0 FMUL R5, R5, 8388608 ;  /* 0x4b00000005058820 */ /* 0x000fe40000400000 */
[----:B------:R-:W-:-:S03]  /*0360*/  @!P1 FMUL R6, R6, 8388608 ;  /* 0x4b00000006069820 */ /* 0x000fc60000400000 */
[----:B------:R-:W-:Y:S02]  /*0370*/  IADD3 R7, R5, -0x3f2aaaab, RZ ;  /* 0xc0d5555505077810 */ /* 0x000fe40007ffe0ff */
[C---:B------:R-:W-:Y:S02]  /*0380*/  ISETP.GE.U32.AND P2, PT, R6.reuse, 0x7f800000, PT ;  /* 0x7f8000000600780c */ /* 0x040fe40003f46070 */
[----:B------:R-:W-:Y:S02]  /*0390*/  LOP3.LUT R12, R7, 0xff800000, RZ, 0xc0, !PT ;  /* 0xff800000070c7812 */ /* 0x000fe400078ec0ff */
[----:B------:R-:W-:-:S03]  /*03a0*/  IADD3 R7, R6, -0x3f2aaaab, RZ ;  /* 0xc0d5555506077810 */ /* 0x000fc60007ffe0ff */
[----:B------:R-:W-:Y:S01]  /*03b0*/  IMAD.IADD R9, R5, 0x1, -R12 ;  /* 0x0000000105097824 */ /* 0x000fe200078e0a0c */
[----:B------:R-:W-:-:S03]  /*03c0*/  LOP3.LUT R7, R7, 0xff800000, RZ, 0xc0, !PT ;  /* 0xff80000007077812 */ /* 0x000fc600078ec0ff */
[----:B------:R-:W-:Y:S02]  /*03d0*/  FADD R9, R9, -1 ;  /* 0xbf80000009097421 */ /* 0x000fe40000000000 */
[----:B------:R-:W-:Y:S02]  /*03e0*/  IMAD.IADD R11, R6, 0x1, -R7 ;  /* 0x00000001060b7824 */ /* 0x000fe400078e0a07 */
[----:B------:R-:W-:-:S04]  /*03f0*/  FFMA.FTZ R8, R9, -R13, 0.14084610342979431152 ;  /* 0x3e1039f609087423 */ /* 0x000fc8000001080d */
[----:B------:R-:W-:Y:S01]  /*0400*/  FFMA.FTZ R10, R9, R8, -0.12148627638816833496 ;  /* 0xbdf8cdcc090a7423 */ /* 0x000fe20000010008 */
[----:B------:R-:W-:-:S03]  /*0410*/  FADD R8, R11, -1 ;  /* 0xbf8000000b087421 */ /* 0x000fc60000000000 */
[----:B------:R-:W-:Y:S01]  /*0420*/  FFMA.FTZ R10, R9, R10, 0.13980610668659210205 ;  /* 0x3e0f2955090a7423 */ /* 0x000fe2000001000a */
[----:B------:R-:W-:-:S03]  /*0430*/  FFMA.FTZ R11, R8, -R13, 0.14084610342979431152 ;  /* 0x3e1039f6080b7423 */ /* 0x000fc6000001080d */
[----:B------:R-:W-:Y:S01]  /*0440*/  FFMA.FTZ R10, R9, R10, -0.16684235632419586182 ;  /* 0xbe2ad8b9090a7423 */ /* 0x000fe2000001000a */
[----:B------:R-:W-:-:S03]  /*0450*/  FFMA.FTZ R11, R8, R11, -0.12148627638816833496 ;  /* 0xbdf8cdcc080b7423 */ /* 0x000fc6000001000b */
[----:B------:R-:W-:Y:S01]  /*0460*/  FFMA.FTZ R10, R9, R10, 0.20012299716472625732 ;  /* 0x3e4ced0b090a7423 */ /* 0x000fe2000001000a */
[----:B------:R-:W-:-:S03]  /*0470*/  FFMA.FTZ R11, R8, R11, 0.13980610668659210205 ;  /* 0x3e0f2955080b7423 */ /* 0x000fc6000001000b */
[C---:B------:R-:W-:Y:S01]  /*0480*/  FFMA.FTZ R14, R9.reuse, R10, -0.24999669194221496582 ;  /* 0xbe7fff22090e7423 */ /* 0x040fe2000001000a */
[C---:B------:R-:W-:Y:S01]  /*0490*/  FFMA.FTZ R11, R8.reuse, R11, -0.16684235632419586182 ;  /* 0xbe2ad8b9080b7423 */ /* 0x040fe2000001000b */
[----:B------:R-:W-:Y:S02]  /*04a0*/  FSEL R10, RZ, -23, P0 ;  /* 0xc1b80000ff0a7808 */ /* 0x000fe40000000000 */
[----:B------:R-:W-:Y:S01]  /*04b0*/  FFMA.FTZ R14, R9, R14, 0.33333182334899902344 ;  /* 0x3eaaaa78090e7423 */ /* 0x000fe2000001000e */
[C---:B------:R-:W-:Y:S01]  /*04c0*/  FFMA.FTZ R13, R8.reuse, R11, 0.20012299716472625732 ;  /* 0x3e4ced0b080d7423 */ /* 0x040fe2000001000b */
[----:B------:R-:W-:Y:S02]  /*04d0*/  ISETP.GE.U32.AND P0, PT, R5, 0x7f800000, PT ;  /* 0x7f8000000500780c */ /* 0x000fe40003f06070 */
[----:B------:R-:W-:Y:S01]  /*04e0*/  FFMA.FTZ R14, R9, R14, -0.5 ;  /* 0xbf000000090e7423 */ /* 0x000fe2000001000e */
[----:B------:R-:W-:Y:S01]  /*04f0*/  FFMA.FTZ R13, R8, R13, -0.24999669194221496582 ;  /* 0xbe7fff22080d7423 */ /* 0x000fe2000001000d */
[----:B------:R-:W-:-:S02]  /*0500*/  I2FP.F32.S32 R11, R12 ;  /* 0x0000000c000b7245 */ /* 0x000fc40000201400 */
[----:B------:R-:W-:Y:S01]  /*0510*/  FMUL R14, R9, R14 ;  /* 0x0000000e090e7220 */ /* 0x000fe20000400000 */
[C---:B------:R-:W-:Y:S01]  /*0520*/  FFMA.FTZ R13, R8.reuse, R13, 0.33333182334899902344 ;  /* 0x3eaaaa78080d7423 */ /* 0x040fe2000001000d */
[----:B------:R-:W-:Y:S01]  /*0530*/  I2FP.F32.S32 R12, R7 ;  /* 0x00000007000c7245 */ /* 0x000fe20000201400 */
[----:B------:R-:W-:Y:S01]  /*0540*/  FFMA.FTZ R10, R11, 1.1920928955078125e-07, R10 ;  /* 0x340000000b0a7823 */ /* 0x000fe2000001000a */
[----:B------:R-:W-:Y:S01]  /*0550*/  FFMA.FTZ R9, R9, R14, R9 ;  /* 0x0000000e09097223 */ /* 0x000fe20000010009 */
[----:B------:R-:W-:Y:S01]  /*0560*/  FFMA.FTZ R13, R8, R13, -0.5 ;  /* 0xbf000000080d7423 */ /* 0x000fe2000001000d */
[----:B------:R-:W-:Y:S01]  /*0570*/  FSEL R11, RZ, -23, P1 ;  /* 0xc1b80000ff0b7808 */ /* 0x000fe20000800000 */
[----:B------:R-:W-:Y:S01]  /*0580*/  @P0 IMAD.MOV.U32 R14, RZ, RZ, 0x7f800000 ;  /* 0x7f800000ff0e0424 */ /* 0x000fe200078e00ff */
[----:B------:R-:W-:Y:S01]  /*0590*/  FFMA.FTZ R9, R10, 0.69314718246459960938, R9 ;  /* 0x3f3172180a097823 */ /* 0x000fe20000010009 */
[----:B------:R-:W-:Y:S02]  /*05a0*/  FMUL R13, R8, R13 ;  /* 0x0000000d080d7220 */ /* 0x000fe40000400000 */
[----:B------:R-:W-:Y:S01]  /*05b0*/  FFMA.FTZ R11, R12, 1.1920928955078125e-07, R11 ;  /* 0x340000000c0b7823 */ /* 0x000fe2000001000b */
[----:B------:R-:W-:Y:S01]  /*05c0*/  @P0 FFMA.FTZ R9, R5, R14, +INF ;  /* 0x7f80000005090423 */ /* 0x000fe2000001000e */
[----:B------:R-:W-:Y:S01]  /*05d0*/  FFMA.FTZ R8, R8, R13, R8 ;  /* 0x0000000d08087223 */ /* 0x000fe20000010008 */
[----:B------:R-:W-:-:S02]  /*05e0*/  @P2 IMAD.MOV.U32 R5, RZ, RZ, 0x7f800000 ;  /* 0x7f800000ff052424 */ /* 0x000fc400078e00ff */
[----:B------:R-:W-:Y:S01]  /*05f0*/  FMUL.M8 R7, R9, 0.36067375540733337402 ;  /* 0x3eb8aa3b09077820 */ /* 0x000fe20000700000 */
[----:B------:R-:W-:Y:S01]  /*0600*/  FFMA.FTZ R8, R11, 0.69314718246459960938, R8 ;  /* 0x3f3172180b087823 */ /* 0x000fe20000010008 */
[----:B------:R-:W-:Y:S01]  /*0610*/  @P2 FFMA.FTZ R8, R6, R5, +INF ;  /* 0x7f80000006082423 */ /* 0x000fe20000010005 */
[----:B------:R-:W-:-:S03]  /*0620*/  ISETP.GE.U32.AND P2, PT, R2, 0x8, PT ;  /* 0x000000080200780c */ /* 0x000fc60003f46070 */
[----:B------:R-:W-:Y:S01]  /*0630*/  FMUL.M8 R8, R8, 0.36067375540733337402 ;  /* 0x3eb8aa3b08087820 */ /* 0x000fe20000700000 */
[----:B------:R-:W0:Y:S08]  /*0640*/  F2I.S64.TRUNC R6, R7 ;  /* 0x0000000700067311 */ /* 0x000e30000020d900 */
[----:B------:R-:W1:Y:S01]  /*0650*/  F2I.S64.TRUNC R8, R8 ;  /* 0x0000000800087311 */ /* 0x000e62000020d900 */
[----:B0-----:R-:W-:-:S05]  /*0660*/  IADD3 R5, P1, R6, 0x8, RZ ;  /* 0x0000000806057810 */ /* 0x001fca0007f3e0ff */
[----:B------:R-:W-:Y:S01]  /*0670*/  IMAD.X R6, RZ, RZ, R7, P1 ;  /* 0x000000ffff067224 */ /* 0x000fe200008e0607 */
[----:B-1----:R-:W-:-:S04]  /*0680*/  IADD3 R10, P0, R8, 0x8, RZ ;  /* 0x00000008080a7810 */ /* 0x002fc80007f1e0ff */
[----:B------:R-:W-:Y:S01]  /*0690*/  ISETP.LT.U32.AND P1, PT, R10, 0xf, PT ;  /* 0x0000000f0a00780c */ /* 0x000fe20003f21070 */
[----:B------:R-:W-:Y:S01]  /*06a0*/  IMAD.X R9, RZ, RZ, R9, P0 ;  /* 0x000000ffff097224 */ /* 0x000fe200000e0609 */
[----:B------:R-:W-:-:S04]  /*06b0*/  ISETP.LT.U32.AND P0, PT, R5, 0xf, PT ;  /* 0x0000000f0500780c */ /* 0x000fc80003f01070 */
[----:B------:R-:W-:Y:S02]  /*06c0*/  ISETP.LT.AND.EX P0, PT, R6, RZ, PT, P0 ;  /* 0x000000ff0600720c */ /* 0x000fe40003f01300 */
[----:B------:R-:W-:Y:S02]  /*06d0*/  ISETP.LT.AND.EX P1, PT, R9, RZ, PT, P1 ;  /* 0x000000ff0900720c */ /* 0x000fe40003f21310 */
[----:B------:R-:W-:Y:S02]  /*06e0*/  @P2 SEL R2, R5, 0xf, P0 ;  /* 0x0000000f05022807 */ /* 0x000fe40000000000 */
[----:B------:R-:W-:Y:S02]  /*06f0*/  @P3 SEL R4, R10, 0xf, P1 ;  /* 0x0000000f0a043807 */ /* 0x000fe40000800000 */
[----:B------:R-:W-:Y:S02]  /*0700*/  SEL R5, RZ, 0x10, !P4 ;  /* 0x00000010ff057807 */ /* 0x000fe40006000000 */
[----:B------:R-:W-:-:S02]  /*0710*/  SEL R27, R6, RZ, P0 ;  /* 0x000000ff061b7207 */ /* 0x000fc40000000000 */
[----:B------:R-:W-:Y:S02]  /*0720*/  SEL R26, R9, RZ, P1 ;  /* 0x000000ff091a7207 */ /* 0x000fe40000800000 */
[----:B------:R-:W-:Y:S02]  /*0730*/  IADD3 R3, P0, R2, R3, RZ ;  /* 0x0000000302037210 */ /* 0x000fe40007f1e0ff */
[----:B------:R-:W-:Y:S02]  /*0740*/  IADD3 R4, P1, R4, R5, RZ ;  /* 0x0000000504047210 */ /* 0x000fe40007f3e0ff */
[----:B------:R-:W-:Y:S02]  /*0750*/  SEL R27, R27, RZ, P2 ;  /* 0x000000ff1b1b7207 */ /* 0x000fe40001000000 */
[----:B------:R-:W-:-:S03]  /*0760*/  SEL R26, R26, RZ, P3 ;  /* 0x000000ff1a1a7207 */ /* 0x000fc60001800000 */
[----:B------:R-:W-:Y:S02]  /*0770*/  IMAD.X R27, RZ, RZ, R27, P0 ;  /* 0x000000ffff1b7224 */ /* 0x000fe400000e061b */
[----:B------:R-:W-:-:S03]  /*0780*/  IMAD.X R26, RZ, RZ, R26, P1 ;  /* 0x000000ffff1a7224 */ /* 0x000fc600008e061a */
[----:B------:R-:W-:Y:S02]  /*0790*/  SHF.R.U32.HI R28, RZ, 0x1a, R27 ;  /* 0x0000001aff1c7819 */ /* 0x000fe4000001161b */
[----:B------:R-:W-:Y:S02]  /*07a0*/  SHF.R.U32.HI R25, RZ, 0x1a, R26 ;  /* 0x0000001aff197819 */ /* 0x000fe4000001161a */
[----:B------:R-:W-:Y:S02]  /*07b0*/  LOP3.LUT R28, R28, 0x20, RZ, 0xc0, !PT ;  /* 0x000000201c1c7812 */ /* 0x000fe400078ec0ff */
[----:B------:R-:W-:Y:S02]  /*07c0*/  LOP3.LUT R25, R25, 0x20, RZ, 0xc0, !PT ;  /* 0x0000002019197812 */ /* 0x000fe400078ec0ff */
[----:B------:R-:W-:Y:S02]  /*07d0*/  IADD3 R28, P1, R28, R3, RZ ;  /* 0x000000031c1c7210 */ /* 0x000fe40007f3e0ff */
[----:B------:R-:W-:-:S03]  /*07e0*/  IADD3 R25, P0, R25, R4, RZ ;  /* 0x0000000419197210 */ /* 0x000fc60007f1e0ff */
[----:B------:R-:W-:Y:S01]  /*07f0*/  IMAD.X R27, RZ, RZ, R27, P1 ;  /* 0x000000ffff1b7224 */ /* 0x000fe200008e061b */
[----:B------:R-:W-:Y:S01]  /*0800*/  LOP3.LUT R0, R25, R28, RZ, 0xfc, !PT ;  /* 0x0000001c19007212 */ /* 0x000fe200078efcff */
[----:B------:R-:W-:-:S03]  /*0810*/  IMAD.X R26, RZ, RZ, R26, P0 ;  /* 0x000000ffff1a7224 */ /* 0x000fc600000e061a */
[----:B------:R-:W-:Y:S02]  /*0820*/  ISETP.GE.U32.AND P0, PT, R0, 0x20, PT ;  /* 0x000000200000780c */ /* 0x000fe40003f06070 */
[----:B------:R-:W-:-:S04]  /*0830*/  LOP3.LUT R0, R26, R27, RZ, 0xfc, !PT ;  /* 0x0000001b1a007212 */ /* 0x000fc800078efcff */
[----:B------:R-:W-:-:S13]  /*0840*/  ISETP.GE.U32.AND.EX P0, PT, R0, RZ, PT, P0 ;  /* 0x000000ff0000720c */ /* 0x000fda0003f06100 */
[----:B------:R-:W-:Y:S05]  /*0850*/  @!P0 BRA `(.L_x_0) ;  /* 0x0000013000008947 */ /* 0x000fea0003800000 */
[----:B------:R-:W-:Y:S01]  /*0860*/  MOV R2, 0x0 ;  /* 0x0000000000027802 */ /* 0x000fe20000000f00 */
[----:B------:R-:W-:Y:S02]  /*0870*/  IMAD.MOV.U32 R4, RZ, RZ, c[0x4][0x18] ;  /* 0x01000600ff047624 */ /* 0x000fe400078e00ff */
[----:B------:R-:W-:Y:S02]  /*0880*/  IMAD.MOV.U32 R5, RZ, RZ, c[0x4][0x1c] ;  /* 0x01000700ff057624 */ /* 0x000fe400078e00ff */
[----:B------:R-:W-:Y:S01]  /*0890*/  IMAD.MOV.U32 R6, RZ, RZ, c[0x4][0x10] ;  /* 0x01000400ff067624 */ /* 0x000fe200078e00ff */
[----:B------:R-:W0:Y:S01]  /*08a0*/  LDC.64 R2, c[0x4][R2] ;  /* 0x0100000002027b82 */ /* 0x000e220000000a00 */
[----:B------:R-:W-:Y:S02]  /*08b0*/  IMAD.MOV.U32 R7, RZ, RZ, c[0x4][0x14] ;  /* 0x01000500ff077624 */ /* 0x000fe400078e00ff */
[----:B------:R-:W-:Y:S02]  /*08c0*/  IMAD.MOV.U32 R8, RZ, RZ, 0x38 ;  /* 0x00000038ff087424 */ /* 0x000fe400078e00ff */
[----:B------:R-:W-:-:S02]  /*08d0*/  IMAD.MOV.U32 R10, RZ, RZ, c[0x4][0x8] ;  /* 0x01000200ff0a7624 */ /* 0x000fc400078e00ff */
[----:B------:R-:W-:Y:S02]  /*08e0*/  IMAD.MOV.U32 R11, RZ, RZ, c[0x4][0xc] ;  /* 0x01000300ff0b7624 */ /* 0x000fe400078e00ff */
[----:B------:R-:W-:Y:S02]  /*08f0*/  IMAD.MOV.U32 R12, RZ, RZ, 0x1 ;  /* 0x00000001ff0c7424 */ /* 0x000fe400078e00ff */
[----:B------:R-:W-:Y:S02]  /*0900*/  IMAD.MOV.U32 R13, RZ, RZ, RZ ;  /* 0x000000ffff0d7224 */ /* 0x000fe400078e00ff */
[----:B------:R-:W-:-:S05]  /*0910*/  LEPC R14 ;  /* 0x00000000000e734e */ /* 0x000fca0000000000 */
[----:B------:R-:W-:Y:S02]  /*0920*/  MOV R9, 0x990 ;  /* 0x0000099000097802 */ /* 0x000fe40000000f00 */
[----:B------:R-:W-:Y:S02]  /*0930*/  MOV R20, 0x910 ;  /* 0x0000091000147802 */ /* 0x000fe40000000f00 */
[----:B------:R-:W-:Y:S02]  /*0940*/  MOV R21, 0x0 ;  /* 0x0000000000157802 */ /* 0x000fe40000000f00 */
[----:B------:R-:W-:-:S02]  /*0950*/  MOV R0, 0x0 ;  /* 0x0000000000007802 */ /* 0x000fc40000000f00 */
[----:B------:R-:W-:-:S04]  /*0960*/  IADD3 R20, P0, P1, -R20, R9, R14 ;  /* 0x0000000914147210 */ /* 0x000fc8000791e10e */
[----:B------:R-:W-:-:S04]  /*0970*/  IADD3.X R21, ~R0, R21, R15, P0, P1 ;  /* 0x0000001500157210 */ /* 0x000fc800007e250f */
[----:B0----5:R-:W-:Y:S05]  /*0980*/  CALL.ABS.NOINC R2 ;  /* 0x0000000002007343 */ /* 0x021fea0003c00000 */
.L_x_0:
[----:B------:R-:W-:Y:S01]  /*0990*/  WARPSYNC 0xffffffff ;  /* 0xffffffff00007948 */ /* 0x000fe20003800000 */
[----:B------:R-:W-:Y:S01]  /*09a0*/  BAR.SYNC.DEFER_BLOCKING 0x0 ;  /* 0x0000000000007b1d */ /* 0x000fe20000010000 */
[----:B------:R-:W-:Y:S02]  /*09b0*/  SHF.R.S32.HI R0, RZ, 0x1f, R19 ;  /* 0x0000001fff007819 */ /* 0x000fe40000011413 */
[----:B------:R-:W-:Y:S02]  /*09c0*/  SHF.R.S32.HI R3, RZ, 0x1f, R18 ;  /* 0x0000001fff037819 */ /* 0x000fe40000011412 */
[----:B------:R-:W-:Y:S02]  /*09d0*/  LEA.HI R0, R0, R19, RZ, 0x3 ;  /* 0x0000001300007211 */ /* 0x000fe400078f18ff */
[----:B------:R-:W-:Y:S02]  /*09e0*/  LEA.HI R3, R3, R18, RZ, 0x3 ;  /* 0x0000001203037211 */ /* 0x000fe400078f18ff */
[----:B------:R-:W-:-:S02]  /*09f0*/  LEA R4, P0, R28, c[0x0][0x160], 0x5 ;  /* 0x000058001c047a11 */ /* 0x000fc400078028ff */
[----:B------:R-:W-:Y:S02]  /*0a00*/  LEA R2, P1, R25, c[0x0][0x160], 0x5 ;  /* 0x0000580019027a11 */ /* 0x000fe400078228ff */
[----:B------:R-:W-:Y:S02]  /*0a10*/  LOP3.LUT R0, R0, 0xfffffff8, RZ, 0xc0, !PT ;  /* 0xfffffff800007812 */ /* 0x000fe400078ec0ff */
[----:B------:R-:W-:Y:S02]  /*0a20*/  LOP3.LUT R7, R3, 0xfffffff8, RZ, 0xc0, !PT ;  /* 0xfffffff803077812 */ /* 0x000fe400078ec0ff */
[----:B------:R-:W-:Y:S01]  /*0a30*/  LEA.HI.X R5, R28, c[0x0][0x164], R27, 0x5, P0 ;  /* 0x000059001c057a11 */ /* 0x000fe200000f2c1b */
[----:B------:R-:W-:Y:S01]  /*0a40*/  IMAD.IADD R19, R19, 0x1, -R0 ;  /* 0x0000000113137824 */ /* 0x000fe200078e0a00 */
[----:B------:R-:W-:Y:S01]  /*0a50*/  LEA.HI.X R3, R25, c[0x0][0x164], R26, 0x5, P1 ;  /* 0x0000590019037a11 */ /* 0x000fe200008f2c1a */
[----:B------:R-:W-:Y:S02]  /*0a60*/  IMAD.IADD R7, R18, 0x1, -R7 ;  /* 0x0000000112077824 */ /* 0x000fe400078e0a07 */
[----:B------:R-:W-:-:S04]  /*0a70*/  IMAD.WIDE R4, R19, 0x4, R4 ;  /* 0x0000000413047825 */ /* 0x000fc800078e0204 */
[----:B------:R-:W-:Y:S01]  /*0a80*/  IMAD.WIDE R2, R7, 0x4, R2 ;  /* 0x0000000407027825 */ /* 0x000fe200078e0202 */
[----:B------:R-:W-:Y:S04]  /*0a90*/  STS.64 [R22.X8], R4 ;  /* 0x0000000416007388 */ /* 0x000fe80000008a00 */
[----:B------:R-:W-:Y:S04]  /*0aa0*/  STS.64 [R22.X8+0x400], R2 ;  /* 0x0004000216007388 */ /* 0x000fe80000008a00 */
[----:B------:R-:W-:Y:S06]  /*0ab0*/  BAR.SYNC.DEFER_BLOCKING 0x0 ;  /* 0x0000000000007b1d */ /* 0x000fec0000010000 */
[----:B------:R-:W0:Y:S04]  /*0ac0*/  LDS.128 R24, [R24.X8] ;  /* 0x0000000018187984 */ /* 0x000e280000008c00 */
[----:B0-----:R-:W2:Y:S04]  /*0ad0*/  LDG.E R25, [R24.64] ;  /* 0x0000000418197981 */ /* 0x001ea8000c1e1900 */
[----:B------:R-:W3:Y:S01]  /*0ae0*/  LDG.E R26, [R26.64] ;  /* 0x000000041a1a7981 */ /* 0x000ee2000c1e1900 */
[----:B-----5:R-:W0:Y:S01]  /*0af0*/  I2F.S64 R16, R16 ;  /* 0x0000001000107312 */ /* 0x020e220000301400 */
[----:B------:R-:W-:-:S04]  /*0b00*/  IMAD.MOV.U32 R6, RZ, RZ, 0x4 ;  /* 0x00000004ff067424 */ /* 0x000fc800078e00ff */
[----:B------:R-:W-:Y:S01]  /*0b10*/  IMAD.WIDE R6, R23, R6, c[0x0][0x170] ;  /* 0x00005c0017067625 */ /* 0x000fe200078e0206 */
[----:B0-----:R-:W-:-:S04]  /*0b20*/  FADD R0, -R16, 1 ;  /* 0x3f80000010007421 */ /* 0x001fc80000000100 */
[C---:B--2---:R-:W-:Y:S01]  /*0b30*/  FFMA R8, R0.reuse, -3.40282346638528859812e+38, R25 ;  /* 0xff7fffff00087823 */ /* 0x044fe20000000019 */
[----:B---3--:R-:W-:-:S05]  /*0b40*/  FFMA R9, R0, -3.40282346638528859812e+38, R26 ;  /* 0xff7fffff00097823 */ /* 0x008fca000000001a */
[----:B------:R-:W-:Y:S01]  /*0b50*/  STG.E.64 [R6.64], R8 ;  /* 0x0000000806007986 */ /* 0x000fe2000c101b04 */
[----:B------:R-:W-:Y:S05]  /*0b60*/  EXIT ;  /* 0x000000000000794d */ /* 0x000fea0003800000 */
.L_x_1:
[----:B------:R-:W-:-:S00]  /*0b70*/  BRA `(.L_x_1) ;  /* 0xfffffff000007947 */ /* 0x000fc0000383ffff */
[----:B------:R-:W-:-:S00]  /*0b80*/  NOP ;  /* 0x0000000000007918 */ /* 0x000fc00000000000 */
[----:B------:R-:W-:-:S00]  /*0b90*/  NOP ;  /* 0x0000000000007918 */ /* 0x000fc00000000000 */
[----:B------:R-:W-:-:S00]  /*0ba0*/  NOP ;  /* 0x0000000000007918 */ /* 0x000fc00000000000 */
[----:B------:R-:W-:-:S00]  /*0bb0*/  NOP ;  /* 0x0000000000007918 */ /* 0x000fc00000000000 */
[----:B------:R-:W-:-:S00]  /*0bc0*/  NOP ;  /* 0x0000000000007918 */ /* 0x000fc00000000000 */
[----:B------:R-:W-:-:S00]  /*0bd0*/  NOP ;  /* 0x0000000000007918 */ /* 0x000fc00000000000 */
[----:B------:R-:W-:-:S00]  /*0be0*/  NOP ;  /* 0x0000000000007918 */ /* 0x000fc00000000000 */
[----:B------:R-:W-:-:S00]  /*0bf0*/  NOP ;  /* 0x0000000000007918 */ /* 0x000fc00000000000 */
.L_x_2:


//--------------------- .nv.global.init           --------------------------
	.section	.nv.global.init,"aw",@progbits
.nv.global.init:
	.type		assertFunc_0,@object
	.size		assertFunc_0,(_$_str - assertFunc_0)
assertFunc_0:
        /*0000*/ 	.byte	0x75, 0x6e, 0x6b, 0x6e, 0x6f, 0x77, 0x6e, 0x00
	.type		_$_str,@object
	.size		_$_str,(assertMessage_0 - _$_str)
_$_str:
        /*0008*/ 	.byte	0x5f, 0x5f, 0x43, 0x55, 0x44, 0x41, 0x5f, 0x46, 0x54, 0x5a, 0x00
	.type		assertMessage_0,@object
	.size		assertMessage_0,(assertFile_0 - assertMessage_0)
assertMessage_0:
        /*0013*/ 	.byte	0x69, 0x6e, 0x64, 0x65, 0x78, 0x20, 0x6f, 0x75, 0x74, 0x20, 0x6f, 0x66, 0x20, 0x62, 0x6f, 0x75
        /*0023*/ 	.byte	0x6e, 0x64, 0x73, 0x3a, 0x20, 0x30, 0x20, 0x3c, 0x3d, 0x20, 0x74, 0x6d, 0x70, 0x32, 0x37, 0x20
        /*0033*/ 	.byte	0x3c, 0x20, 0x33, 0x32, 0x00
	.type		assertFile_0,@object
	.size		assertFile_0,(.L_1 - assertFile_0)
assertFile_0:
        /*0038*/ 	.byte	0x2f, 0x6d, 0x6e, 0x74, 0x2f, 0x64, 0x69, 0x73, 0x6b, 0x31, 0x2f, 0x6b, 0x68, 0x69, 0x65, 0x6d
        /*0048*/ 	.byte	0x74, 0x74, 0x2f, 0x75, 0x6e, 0x69, 0x76, 0x65, 0x72, 0x73, 0x61, 0x6c, 0x2d, 0x6f, 0x66, 0x66
        /*0058*/ 	.byte	0x6c, 0x69, 0x6e, 0x65, 0x2d, 0x62, 0x62, 0x6f, 0x2f, 0x74, 0x6f, 0x72, 0x63, 0x68, 0x69, 0x6e
        /*0068*/ 	.byte	0x64, 0x75, 0x63, 0x74, 0x6f, 0x72, 0x5f, 0x75, 0x62, 0x75, 0x6e, 0x74, 0x75, 0x2f, 0x71, 0x33
        /*0078*/ 	.byte	0x2f, 0x63, 0x71, 0x33, 0x6b, 0x78, 0x68, 0x6b, 0x36, 0x65, 0x7a, 0x72, 0x65, 0x35, 0x34, 0x68
        /*0088*/ 	.byte	0x35, 0x7a, 0x69, 0x77, 0x6c, 0x36, 0x68, 0x73, 0x65, 0x63, 0x70, 0x61, 0x70, 0x62, 0x32, 0x6f
        /*0098*/ 	.byte	0x6c, 0x66, 0x69, 0x6c, 0x6a, 0x75, 0x61, 0x6f, 0x72, 0x61, 0x6d, 0x62, 0x61, 0x67, 0x62, 0x74
        /*00a8*/ 	.byte	0x37, 0x6c, 0x6d, 0x77, 0x6b, 0x2e, 0x70, 0x79, 0x00
.L_1:


//--------------------- .nv.shared.triton_poi_fused__to_copy_add_mul_rsub_1 --------------------------
	.section	.nv.shared.triton_poi_fused__to_copy_add_mul_rsub_1,"aw",@nobits
	.sectionflags	@""
	.align	16


//--------------------- SYMBOLS --------------------------

	.type		__assertfail,@function
